	.headerflags	@"EF_CUDA_TEXMODE_UNIFIED EF_CUDA_64BIT_ADDRESS EF_CUDA_ACCELERATORS EF_CUDA_SM90 EF_CUDA_VIRTUAL_SM(EF_CUDA_SM90)"
	.elftype	@"ET_EXEC"


//--------------------- .nv.info                  --------------------------
	.section	.nv.info,"",@"SHT_CUDA_INFO"
	.align	4


	//----- nvinfo : EIATTR_REGCOUNT
	.align		4
        /*0000*/ 	.byte	0x04, 0x2f
        /*0002*/ 	.short	(.L_2 - .L_1)
	.align		4
.L_1:
        /*0004*/ 	.word	index@(triton_poi_fused_add_elu_0)
        /*0008*/ 	.word	0x00000011


	//----- nvinfo : EIATTR_MIN_STACK_SIZE
	.align		4
.L_2:
        /*000c*/ 	.byte	0x04, 0x12
        /*000e*/ 	.short	(.L_4 - .L_3)
	.align		4
.L_3:
        /*0010*/ 	.word	index@(triton_poi_fused_add_elu_0)
        /*0014*/ 	.word	0x00000000


	//----- nvinfo : EIATTR_FRAME_SIZE
	.align		4
.L_4:
        /*0018*/ 	.byte	0x04, 0x11
        /*001a*/ 	.short	(.L_6 - .L_5)
	.align		4
.L_5:
        /*001c*/ 	.word	index@(triton_poi_fused_add_elu_0)
        /*0020*/ 	.word	0x00000000


	//----- nvinfo : EIATTR_MIN_STACK_SIZE
	.align		4
.L_6:
        /*0024*/ 	.byte	0x04, 0x12
        /*0026*/ 	.short	(.L_8 - .L_7)
	.align		4
.L_7:
        /*0028*/ 	.word	index@(triton_poi_fused_add_elu_0)
        /*002c*/ 	.word	0x00000000
.L_8:


//--------------------- .nv.info.triton_poi_fused_add_elu_0 --------------------------
	.section	.nv.info.triton_poi_fused_add_elu_0,"",@"SHT_CUDA_INFO"
	.sectionflags	@""
	.align	4


	//----- nvinfo : EIATTR_CUDA_API_VERSION
	.align		4
        /*0000*/ 	.byte	0x04, 0x37
        /*0002*/ 	.short	(.L_10 - .L_9)
.L_9:
        /*0004*/ 	.word	0x0000007c


	//----- nvinfo : EIATTR_KPARAM_INFO
	.align		4
.L_10:
        /*0008*/ 	.byte	0x04, 0x17
        /*000a*/ 	.short	(.L_12 - .L_11)
.L_11:
        /*000c*/ 	.word	0x00000000
        /*0010*/ 	.short	0x0002
        /*0012*/ 	.short	0x0010
        /*0014*/ 	.byte	0x00, 0xf0, 0x11, 0x00


	//----- nvinfo : EIATTR_KPARAM_INFO
	.align		4
.L_12:
        /*0018*/ 	.byte	0x04, 0x17
        /*001a*/ 	.short	(.L_14 - .L_13)
.L_13:
        /*001c*/ 	.word	0x00000000
        /*0020*/ 	.short	0x0001
        /*0022*/ 	.short	0x0008
        /*0024*/ 	.byte	0x00, 0xf4, 0x21, 0x00


	//----- nvinfo : EIATTR_KPARAM_INFO
	.align		4
.L_14:
        /*0028*/ 	.byte	0x04, 0x17
        /*002a*/ 	.short	(.L_16 - .L_15)
.L_15:
        /*002c*/ 	.word	0x00000000
        /*0030*/ 	.short	0x0000
        /*0032*/ 	.short	0x0000
        /*0034*/ 	.byte	0x00, 0xf4, 0x21, 0x00


	//----- nvinfo : EIATTR_SPARSE_MMA_MASK
	.align		4
.L_16:
        /*0038*/ 	.byte	0x03, 0x50
        /*003a*/ 	.short	0x0000


	//----- nvinfo : EIATTR_MAXREG_COUNT
	.align		4
        /*003c*/ 	.byte	0x03, 0x1b
        /*003e*/ 	.short	0x00ff


	//----- nvinfo : EIATTR_EXIT_INSTR_OFFSETS
	.align		4
        /*0040*/ 	.byte	0x04, 0x1c
        /*0042*/ 	.short	(.L_18 - .L_17)


	//   ....[0]....
.L_17:
        /*0044*/ 	.word	0x00000450


	//   ....[1]....
        /*0048*/ 	.word	0x00000490


	//----- nvinfo : EIATTR_REQNTID
	.align		4
.L_18:
        /*004c*/ 	.byte	0x04, 0x10
        /*004e*/ 	.short	(.L_20 - .L_19)
.L_19:
        /*0050*/ 	.word	0x00000080
        /*0054*/ 	.word	0x00000001
        /*0058*/ 	.word	0x00000001


	//----- nvinfo : EIATTR_CBANK_PARAM_SIZE
	.align		4
.L_20:
        /*005c*/ 	.byte	0x03, 0x19
        /*005e*/ 	.short	0x0014


	//----- nvinfo : EIATTR_PARAM_CBANK
	.align		4
        /*0060*/ 	.byte	0x04, 0x0a
        /*0062*/ 	.short	(.L_22 - .L_21)
	.align		4
.L_21:
        /*0064*/ 	.word	index@(.nv.constant0.triton_poi_fused_add_elu_0)
        /*0068*/ 	.short	0x0210
        /*006a*/ 	.short	0x0014


	//----- nvinfo : EIATTR_SW_WAR
	.align		4
.L_22:
        /*006c*/ 	.byte	0x04, 0x36
        /*006e*/ 	.short	(.L_24 - .L_23)
.L_23:
        /*0070*/ 	.word	0x00000008
.L_24:


//--------------------- .nv.callgraph             --------------------------
	.section	.nv.callgraph,"",@"SHT_CUDA_CALLGRAPH"
	.align	4
	.sectionentsize	8
	.align		4
        /*0000*/ 	.word	0x00000000
	.align		4
        /*0004*/ 	.word	0xffffffff
	.align		4
        /*0008*/ 	.word	0x00000000
	.align		4
        /*000c*/ 	.word	0xfffffffe
	.align		4
        /*0010*/ 	.word	0x00000000
	.align		4
        /*0014*/ 	.word	0xfffffffd
	.align		4
        /*0018*/ 	.word	0x00000000
	.align		4
        /*001c*/ 	.word	0xfffffffc


//--------------------- .nv.constant4             --------------------------
	.section	.nv.constant4,"a",@progbits
	.align	8
	.align		8
.nv.constant4:
        /*0000*/ 	.dword	_$_str


//--------------------- .text.triton_poi_fused_add_elu_0 --------------------------
	.section	.text.triton_poi_fused_add_elu_0,"ax",@progbits
	.align	128
        .global         triton_poi_fused_add_elu_0
        .type           triton_poi_fused_add_elu_0,@function
        .size           triton_poi_fused_add_elu_0,(.L_x_1 - triton_poi_fused_add_elu_0)
        .other          triton_poi_fused_add_elu_0,@"STO_CUDA_ENTRY STV_DEFAULT"
triton_poi_fused_add_elu_0:
.text.triton_poi_fused_add_elu_0:
[----:B------:R-:W0:Y:S02]  /*0000*/  LDC R1, c[0x0][0x28] ;  /* 0x00000a00ff017b82 */ /* 0x000e240000000800 */
[----:B------:R-:W1:Y:S01]  /*0010*/  S2R R0, SR_TID.X ;  /* 0x0000000000007919 */ /* 0x000e620000002100 */
[----:B------:R-:W2:Y:S01]  /*0020*/  LDC.64 R4, c[0x0][0x210] ;  /* 0x00008400ff047b82 */ /* 0x000ea20000000a00 */
[----:B------:R-:W-:Y:S01]  /*0030*/  ULDC.64 UR4, c[0x0][0x208] ;  /* 0x0000820000047ab9 */ /* 0x000fe20000000a00 */
[----:B------:R-:W3:Y:S01]  /*0040*/  S2R R3, SR_CTAID.X ;  /* 0x0000000000037919 */ /* 0x000ee20000002500 */
[----:B-1----:R-:W-:-:S04]  /*0050*/  SHF.L.U32 R0, R0, 0x1, RZ ;  /* 0x0000000100007819 */ /* 0x002fc800000006ff */
[----:B------:R-:W-:-:S04]  /*0060*/  LOP3.LUT R0, R0, 0xfe, RZ, 0xc0, !PT ;  /* 0x000000fe00007812 */ /* 0x000fc800078ec0ff */
[----:B---3--:R-:W-:Y:S02]  /*0070*/  LEA R0, R3, R0, 0x8 ;  /* 0x0000000003007211 */ /* 0x008fe400078e40ff */
[----:B------:R-:W-:Y:S02]  /*0080*/  CS2R R2, SRZ ;  /* 0x0000000000027805 */ /* 0x000fe4000001ff00 */
[C---:B------:R-:W-:Y:S01]  /*0090*/  ISETP.GE.AND P0, PT, R0.reuse, 0x100, PT ;  /* 0x000001000000780c */ /* 0x040fe20003f06270 */
[----:B--2---:R-:W-:-:S12]  /*00a0*/  IMAD.WIDE R4, R0, 0x4, R4 ;  /* 0x0000000400047825 */ /* 0x004fd800078e0204 */
[----:B------:R-:W2:Y:S02]  /*00b0*/  @!P0 LDG.E.64 R2, desc[UR4][R4.64] ;  /* 0x0000000404028981 */ /* 0x000ea4000c1e1b00 */
[C---:B--2---:R-:W-:Y:S01]  /*00c0*/  FMUL R6, R2.reuse, 1.4426950216293334961 ;  /* 0x3fb8aa3b02067820 */ /* 0x044fe20000400000 */
[C---:B------:R-:W-:Y:S01]  /*00d0*/  FMUL R8, R3.reuse, 1.4426950216293334961 ;  /* 0x3fb8aa3b03087820 */ /* 0x040fe20000400000 */
[----:B------:R-:W-:Y:S01]  /*00e0*/  FADD.FTZ R7, |R2|, -RZ ;  /* 0x800000ff02077221 */ /* 0x000fe20000010200 */
[----:B------:R-:W-:-:S03]  /*00f0*/  FADD.FTZ R9, |R3|, -RZ ;  /* 0x800000ff03097221 */ /* 0x000fc60000010200 */
[----:B------:R-:W1:Y:S01]  /*0100*/  FRND R6, R6 ;  /* 0x0000000600067307 */ /* 0x000e620000201000 */
[----:B------:R-:W-:Y:S02]  /*0110*/  FSETP.GEU.AND P1, PT, R7, 0.40999999642372131348, PT ;  /* 0x3ed1eb850700780b */ /* 0x000fe40003f2e000 */
[----:B------:R-:W-:Y:S01]  /*0120*/  FSETP.GEU.AND P2, PT, R9, 0.40999999642372131348, PT ;  /* 0x3ed1eb850900780b */ /* 0x000fe20003f4e000 */
[----:B------:R-:W-:-:S04]  /*0130*/  HFMA2.MMA R9, -RZ, RZ, 0.83837890625, -4044 ;  /* 0x3ab5ebe6ff097435 */ /* 0x000fc800000001ff */
[----:B------:R-:W2:Y:S01]  /*0140*/  FRND R8, R8 ;  /* 0x0000000800087307 */ /* 0x000ea20000201000 */
[----:B-1----:R-:W-:Y:S02]  /*0150*/  FSEL R7, R6, RZ, P1 ;  /* 0x000000ff06077208 */ /* 0x002fe40000800000 */
[----:B------:R-:W-:Y:S02]  /*0160*/  FSETP.NEU.AND P1, PT, R3, RZ, PT ;  /* 0x000000ff0300720b */ /* 0x000fe40003f2d000 */
[C---:B------:R-:W-:Y:S01]  /*0170*/  FSETP.NEU.AND P5, PT, R7.reuse, 128, PT ;  /* 0x430000000700780b */ /* 0x040fe20003fad000 */
[----:B------:R-:W-:Y:S01]  /*0180*/  FFMA.FTZ R12, -R7, 0.693145751953125, R2 ;  /* 0x3f317200070c7823 */ /* 0x000fe20000010102 */
[----:B--2---:R-:W-:-:S03]  /*0190*/  FSEL R10, R8, RZ, P2 ;  /* 0x000000ff080a7208 */ /* 0x004fc60001000000 */
[C---:B------:R-:W-:Y:S01]  /*01a0*/  FFMA.FTZ R12, -R7.reuse, 1.428606765330187045e-06, R12 ;  /* 0x35bfbe8e070c7823 */ /* 0x040fe2000001010c */
[----:B------:R-:W-:Y:S02]  /*01b0*/  FSEL R4, R7, 127, P5 ;  /* 0x42fe000007047808 */ /* 0x000fe40002800000 */
[C---:B------:R-:W-:Y:S01]  /*01c0*/  FSETP.NEU.AND P3, PT, R10.reuse, 128, PT ;  /* 0x430000000a00780b */ /* 0x040fe20003f6d000 */
[----:B------:R-:W-:Y:S01]  /*01d0*/  FFMA.FTZ R5, -R10, 0.693145751953125, R3 ;  /* 0x3f3172000a057823 */ /* 0x000fe20000010103 */
[----:B------:R-:W-:Y:S01]  /*01e0*/  FFMA.FTZ R7, R12, R9, 0.0083824126049876213074 ;  /* 0x3c0956630c077423 */ /* 0x000fe20000010009 */
[----:B------:R-:W-:Y:S02]  /*01f0*/  FSETP.NEU.AND P2, PT, R2, RZ, PT ;  /* 0x000000ff0200720b */ /* 0x000fe40003f4d000 */
[C---:B------:R-:W-:Y:S01]  /*0200*/  FFMA.FTZ R6, -R10.reuse, 1.428606765330187045e-06, R5 ;  /* 0x35bfbe8e0a067823 */ /* 0x040fe20000010105 */
[----:B------:R-:W-:Y:S01]  /*0210*/  FSEL R10, R10, 127, P3 ;  /* 0x42fe00000a0a7808 */ /* 0x000fe20001800000 */
[----:B------:R-:W-:Y:S01]  /*0220*/  FFMA.FTZ R7, R12, R7, 0.041667830199003219604 ;  /* 0x3d2aabe30c077423 */ /* 0x000fe20000010007 */
[----:B------:R-:W1:Y:S01]  /*0230*/  MUFU.EX2 R5, R4 ;  /* 0x0000000400057308 */ /* 0x000e620000000800 */
[----:B------:R-:W-:Y:S01]  /*0240*/  FFMA.FTZ R9, R6, R9, 0.0083824126049876213074 ;  /* 0x3c09566306097423 */ /* 0x000fe20000010009 */
[----:B------:R-:W-:Y:S01]  /*0250*/  FSETP.GT.AND P4, PT, R10, 128, PT ;  /* 0x430000000a00780b */ /* 0x000fe20003f84000 */
[----:B------:R-:W-:-:S02]  /*0260*/  FFMA.FTZ R7, R12, R7, 0.16666397452354431152 ;  /* 0x3e2aa9f60c077423 */ /* 0x000fc40000010007 */
[----:B------:R-:W-:Y:S02]  /*0270*/  FFMA.FTZ R9, R6, R9, 0.041667830199003219604 ;  /* 0x3d2aabe306097423 */ /* 0x000fe40000010009 */
[----:B------:R-:W-:Y:S01]  /*0280*/  FFMA.FTZ R7, R12, R7, 0.49999994039535522461 ;  /* 0x3efffffe0c077423 */ /* 0x000fe20000010007 */
[----:B------:R-:W2:Y:S01]  /*0290*/  MUFU.EX2 R8, R10 ;  /* 0x0000000a00087308 */ /* 0x000ea20000000800 */
[----:B------:R-:W-:Y:S02]  /*02a0*/  FFMA.FTZ R9, R6, R9, 0.16666397452354431152 ;  /* 0x3e2aa9f606097423 */ /* 0x000fe40000010009 */
[----:B------:R-:W-:Y:S02]  /*02b0*/  FMUL R7, R12, R7 ;  /* 0x000000070c077220 */ /* 0x000fe40000400000 */
[----:B------:R-:W-:Y:S02]  /*02c0*/  FFMA.FTZ R9, R6, R9, 0.49999994039535522461 ;  /* 0x3efffffe06097423 */ /* 0x000fe40000010009 */
[----:B------:R-:W-:Y:S01]  /*02d0*/  FFMA.FTZ R12, R12, R7, R12 ;  /* 0x000000070c0c7223 */ /* 0x000fe2000001000c */
[----:B-1----:R-:W-:Y:S01]  /*02e0*/  FADD R14, R5, -1 ;  /* 0xbf800000050e7421 */ /* 0x002fe20000000000 */
[----:B------:R-:W-:-:S03]  /*02f0*/  FMUL R9, R6, R9 ;  /* 0x0000000906097220 */ /* 0x000fc60000400000 */
[----:B------:R-:W-:Y:S01]  /*0300*/  FFMA.FTZ R5, R5, R12, R14 ;  /* 0x0000000c05057223 */ /* 0x000fe2000001000e */
[----:B------:R-:W-:Y:S02]  /*0310*/  FFMA.FTZ R9, R6, R9, R6 ;  /* 0x0000000906097223 */ /* 0x000fe40000010006 */
[----:B------:R-:W1:Y:S01]  /*0320*/  LDC.64 R6, c[0x0][0x218] ;  /* 0x00008600ff067b82 */ /* 0x000e620000000a00 */
[----:B--2---:R-:W-:Y:S01]  /*0330*/  FADD R11, R8, -1 ;  /* 0xbf800000080b7421 */ /* 0x004fe20000000000 */
[----:B------:R-:W-:Y:S01]  /*0340*/  @!P5 FADD R5, R5, R5 ;  /* 0x000000050505d221 */ /* 0x000fe20000000000 */
[----:B------:R-:W-:Y:S02]  /*0350*/  FSETP.GT.AND P5, PT, R4, 128, PT ;  /* 0x430000000400780b */ /* 0x000fe40003fa4000 */
[----:B------:R-:W-:Y:S01]  /*0360*/  FFMA.FTZ R8, R8, R9, R11 ;  /* 0x0000000908087223 */ /* 0x000fe2000001000b */
[----:B------:R-:W-:Y:S01]  /*0370*/  FADD R9, R2, R2 ;  /* 0x0000000202097221 */ /* 0x000fe20000000000 */
[----:B------:R-:W-:-:S02]  /*0380*/  FSEL R5, R5, +INF , !P5 ;  /* 0x7f80000005057808 */ /* 0x000fc40006800000 */
[----:B------:R-:W-:Y:S01]  /*0390*/  @!P3 FADD R8, R8, R8 ;  /* 0x000000080808b221 */ /* 0x000fe20000000000 */
[----:B------:R-:W-:-:S04]  /*03a0*/  FSETP.GEU.AND P3, PT, R10, -25, PT ;  /* 0xc1c800000a00780b */ /* 0x000fc80003f6e000 */
[----:B------:R-:W-:Y:S02]  /*03b0*/  FSEL R8, R8, +INF , !P4 ;  /* 0x7f80000008087808 */ /* 0x000fe40006000000 */
[----:B------:R-:W-:Y:S02]  /*03c0*/  FSETP.GEU.AND P4, PT, R4, -25, PT ;  /* 0xc1c800000400780b */ /* 0x000fe40003f8e000 */
[----:B------:R-:W-:Y:S01]  /*03d0*/  FSEL R8, R8, -1, P3 ;  /* 0xbf80000008087808 */ /* 0x000fe20001800000 */
[----:B------:R-:W-:Y:S01]  /*03e0*/  @!P1 FADD R8, R3, R3 ;  /* 0x0000000303089221 */ /* 0x000fe20000000000 */
[----:B------:R-:W-:Y:S02]  /*03f0*/  @P2 FSEL R9, R5, -1, P4 ;  /* 0xbf80000005092808 */ /* 0x000fe40002000000 */
[----:B------:R-:W-:Y:S02]  /*0400*/  FSETP.GT.AND P2, PT, R2, RZ, PT ;  /* 0x000000ff0200720b */ /* 0x000fe40003f44000 */
[----:B------:R-:W-:Y:S01]  /*0410*/  FSETP.GT.AND P1, PT, R3, RZ, PT ;  /* 0x000000ff0300720b */ /* 0x000fe20003f24000 */
[----:B-1----:R-:W-:Y:S01]  /*0420*/  IMAD.WIDE R6, R0, 0x4, R6 ;  /* 0x0000000400067825 */ /* 0x002fe200078e0206 */
[----:B------:R-:W-:-:S02]  /*0430*/  FSEL R9, R2, R9, P2 ;  /* 0x0000000902097208 */ /* 0x000fc40001000000 */
[----:B------:R-:W-:Y:S01]  /*0440*/  FSEL R8, R3, R8, P1 ;  /* 0x0000000803087208 */ /* 0x000fe20000800000 */
[----:B------:R-:W-:Y:S08]  /*0450*/  @P0 EXIT ;  /* 0x000000000000094d */ /* 0x000ff00003800000 */
[----:B------:R-:W-:Y:S01]  /*0460*/  FADD R2, R9, 1 ;  /* 0x3f80000009027421 */ /* 0x000fe20000000000 */
[----:B------:R-:W-:-:S05]  /*0470*/  FADD R3, R8, 1 ;  /* 0x3f80000008037421 */ /* 0x000fca0000000000 */
[----:B------:R-:W-:Y:S01]  /*0480*/  STG.E.64 desc[UR4][R6.64], R2 ;  /* 0x0000000206007986 */ /* 0x000fe2000c101b04 */
[----:B------:R-:W-:Y:S05]  /*0490*/  EXIT ;  /* 0x000000000000794d */ /* 0x000fea0003800000 */
.L_x_0:
[----:B------:R-:W-:-:S00]  /*04a0*/  BRA `(.L_x_0) ;  /* 0xfffffffc00fc7947 */ /* 0x000fc0000383ffff */
[----:B------:R-:W-:-:S00]  /*04b0*/  NOP ;  /* 0x0000000000007918 */ /* 0x000fc00000000000 */
        /* <DEDUP_REMOVED lines=12> */
.L_x_1:


//--------------------- .nv.global.init           --------------------------
	.section	.nv.global.init,"aw",@progbits
.nv.global.init:
	.type		_$_str,@object
	.size		_$_str,(.L_0 - _$_str)
_$_str:
        /*0000*/ 	.byte	0x5f, 0x5f, 0x43, 0x55, 0x44, 0x41, 0x5f, 0x46, 0x54, 0x5a, 0x00
.L_0:


//--------------------- .nv.constant0.triton_poi_fused_add_elu_0 --------------------------
	.section	.nv.constant0.triton_poi_fused_add_elu_0,"a",@progbits
	.sectionflags	@""
	.align	4
.nv.constant0.triton_poi_fused_add_elu_0:
	.zero		548
